//
// Generated by NVIDIA NVVM Compiler
//
// Compiler Build ID: CL-36424714
// Cuda compilation tools, release 13.0, V13.0.88
// Based on NVVM 20.0.0
//

.version 9.0
.target sm_100
.address_size 64

	// .globl	_Z12scale_globalPffi
// _ZZ17scale_with_sharedPffiE4temp has been demoted

.visible .entry _Z12scale_globalPffi(
	.param .u64 .ptr .align 1 _Z12scale_globalPffi_param_0,
	.param .f32 _Z12scale_globalPffi_param_1,
	.param .u32 _Z12scale_globalPffi_param_2
)
{
	.reg .pred 	%p<2>;
	.reg .b32 	%r<6>;
	.reg .b32 	%f<4>;
	.reg .b64 	%rd<5>;

	ld.param.u64 	%rd1, [_Z12scale_globalPffi_param_0];
	ld.param.f32 	%f1, [_Z12scale_globalPffi_param_1];
	ld.param.u32 	%r2, [_Z12scale_globalPffi_param_2];
	mov.u32 	%r3, %ctaid.x;
	mov.u32 	%r4, %ntid.x;
	mov.u32 	%r5, %tid.x;
	mad.lo.s32 	%r1, %r3, %r4, %r5;
	setp.ge.s32 	%p1, %r1, %r2;
	@%p1 bra 	$L__BB0_2;
	cvta.to.global.u64 	%rd2, %rd1;
	mul.wide.s32 	%rd3, %r1, 4;
	add.s64 	%rd4, %rd2, %rd3;
	ld.global.f32 	%f2, [%rd4];
	mul.f32 	%f3, %f1, %f2;
	st.global.f32 	[%rd4], %f3;
$L__BB0_2:
	ret;

}
	// .globl	_Z17scale_with_sharedPffi
.visible .entry _Z17scale_with_sharedPffi(
	.param .u64 .ptr .align 1 _Z17scale_with_sharedPffi_param_0,
	.param .f32 _Z17scale_with_sharedPffi_param_1,
	.param .u32 _Z17scale_with_sharedPffi_param_2
)
{
	.reg .pred 	%p<3>;
	.reg .b32 	%r<9>;
	.reg .b32 	%f<5>;
	.reg .b64 	%rd<5>;
	// demoted variable
	.shared .align 4 .b8 _ZZ17scale_with_sharedPffiE4temp[1024];
	ld.param.u64 	%rd2, [_Z17scale_with_sharedPffi_param_0];
	ld.param.f32 	%f1, [_Z17scale_with_sharedPffi_param_1];
	ld.param.u32 	%r3, [_Z17scale_with_sharedPffi_param_2];
	cvta.to.global.u64 	%rd3, %rd2;
	mov.u32 	%r4, %ctaid.x;
	mov.u32 	%r5, %ntid.x;
	mov.u32 	%r6, %tid.x;
	mad.lo.s32 	%r1, %r4, %r5, %r6;
	setp.ge.s32 	%p1, %r1, %r3;
	mul.wide.s32 	%rd4, %r1, 4;
	add.s64 	%rd1, %rd3, %rd4;
	shl.b32 	%r7, %r6, 2;
	mov.u32 	%r8, _ZZ17scale_with_sharedPffiE4temp;
	add.s32 	%r2, %r8, %r7;
	@%p1 bra 	$L__BB1_2;
	ld.global.f32 	%f2, [%rd1];
	st.shared.f32 	[%r2], %f2;
$L__BB1_2:
	setp.ge.s32 	%p2, %r1, %r3;
	bar.sync 	0;
	@%p2 bra 	$L__BB1_4;
	ld.shared.f32 	%f3, [%r2];
	mul.f32 	%f4, %f1, %f3;
	st.global.f32 	[%rd1], %f4;
$L__BB1_4:
	ret;

}


// ===== COMPILED SASS (sm_100) =====

	.target	sm_100

	.elftype	@"ET_EXEC"


//--------------------- .note.nv.tkinfo           --------------------------
	.section	.note.nv.tkinfo,"",@"SHT_NOTE"
	.sectionflags	@"SHF_NOTE_NV_TKINFO"
	.tkinfo
        /*0018*/ 	.word	0x00000002
        /*0030*/ 	.string	""
        /*0030*/ 	.string	"ptxas"
        /*0030*/ 	.string	"Cuda compilation tools, release 13.0, V13.0.88"
        /*0030*/ 	.string	"Build cuda_13.0.r13.0/compiler.36424714_0"
        /*0030*/ 	.string	"-arch sm_100 -m 64 "



//--------------------- .note.nv.cuinfo           --------------------------
	.section	.note.nv.cuinfo,"",@"SHT_NOTE"
	.sectionflags	@"SHF_NOTE_NV_CUINFO"
        /*0018*/ 	.short	0x0002
        /*001a*/ 	.short	0x0064
        /*001c*/ 	.short	0x0082
	.zero		2


//--------------------- .nv.info                  --------------------------
	.section	.nv.info,"",@"SHT_CUDA_INFO"
	.align	4


	//----- nvinfo : EIATTR_REGCOUNT
	.align		4
        /*0000*/ 	.byte	0x04, 0x2f
        /*0002*/ 	.short	(.L_1 - .L_0)
	.align		4
.L_0:
        /*0004*/ 	.word	index@(_Z12scale_globalPffi)
        /*0008*/ 	.word	0x00000008


	//----- nvinfo : EIATTR_FRAME_SIZE
	.align		4
.L_1:
        /*000c*/ 	.byte	0x04, 0x11
        /*000e*/ 	.short	(.L_3 - .L_2)
	.align		4
.L_2:
        /*0010*/ 	.word	index@(_Z12scale_globalPffi)
        /*0014*/ 	.word	0x00000000


	//----- nvinfo : EIATTR_REGCOUNT
	.align		4
.L_3:
        /*0018*/ 	.byte	0x04, 0x2f
        /*001a*/ 	.short	(.L_5 - .L_4)
	.align		4
.L_4:
        /*001c*/ 	.word	index@(_Z17scale_with_sharedPffi)
        /*0020*/ 	.word	0x00000008


	//----- nvinfo : EIATTR_FRAME_SIZE
	.align		4
.L_5:
        /*0024*/ 	.byte	0x04, 0x11
        /*0026*/ 	.short	(.L_7 - .L_6)
	.align		4
.L_6:
        /*0028*/ 	.word	index@(_Z17scale_with_sharedPffi)
        /*002c*/ 	.word	0x00000000


	//----- nvinfo : EIATTR_MIN_STACK_SIZE
	.align		4
.L_7:
        /*0030*/ 	.byte	0x04, 0x12
        /*0032*/ 	.short	(.L_9 - .L_8)
	.align		4
.L_8:
        /*0034*/ 	.word	index@(_Z17scale_with_sharedPffi)
        /*0038*/ 	.word	0x00000000


	//----- nvinfo : EIATTR_MIN_STACK_SIZE
	.align		4
.L_9:
        /*003c*/ 	.byte	0x04, 0x12
        /*003e*/ 	.short	(.L_11 - .L_10)
	.align		4
.L_10:
        /*0040*/ 	.word	index@(_Z12scale_globalPffi)
        /*0044*/ 	.word	0x00000000
.L_11:


//--------------------- .nv.compat                --------------------------
	.section	.nv.compat,"",@"SHT_CUDA_COMPAT_INFO"
	.align	4
        /*0000*/ 	.byte	0x02, 0x09, 0x00, 0x00, 0x02, 0x02, 0x01, 0x00, 0x02, 0x05, 0x05, 0x00, 0x03, 0x07, 0x01, 0x01
        /*0010*/ 	.byte	0x02, 0x03, 0x00, 0x00, 0x02, 0x06, 0x01, 0x00, 0x04, 0x0b, 0x08, 0x00, 0x09, 0x00, 0x00, 0x00
        /*0020*/ 	.byte	0x00, 0x00, 0x00, 0x00


//--------------------- .nv.info._Z17scale_with_sharedPffi --------------------------
	.section	.nv.info._Z17scale_with_sharedPffi,"",@"SHT_CUDA_INFO"
	.sectionflags	@""
	.align	4


	//----- nvinfo : EIATTR_CUDA_API_VERSION
	.align		4
        /*0000*/ 	.byte	0x04, 0x37
        /*0002*/ 	.short	(.L_13 - .L_12)
.L_12:
        /*0004*/ 	.word	0x00000082


	//----- nvinfo : EIATTR_KPARAM_INFO
	.align		4
.L_13:
        /*0008*/ 	.byte	0x04, 0x17
        /*000a*/ 	.short	(.L_15 - .L_14)
.L_14:
        /*000c*/ 	.word	0x00000000
        /*0010*/ 	.short	0x0002
        /*0012*/ 	.short	0x000c
        /*0014*/ 	.byte	0x00, 0xf0, 0x11, 0x00


	//----- nvinfo : EIATTR_KPARAM_INFO
	.align		4
.L_15:
        /*0018*/ 	.byte	0x04, 0x17
        /*001a*/ 	.short	(.L_17 - .L_16)
.L_16:
        /*001c*/ 	.word	0x00000000
        /*0020*/ 	.short	0x0001
        /*0022*/ 	.short	0x0008
        /*0024*/ 	.byte	0x00, 0xf0, 0x11, 0x00


	//----- nvinfo : EIATTR_KPARAM_INFO
	.align		4
.L_17:
        /*0028*/ 	.byte	0x04, 0x17
        /*002a*/ 	.short	(.L_19 - .L_18)
.L_18:
        /*002c*/ 	.word	0x00000000
        /*0030*/ 	.short	0x0000
        /*0032*/ 	.short	0x0000
        /*0034*/ 	.byte	0x00, 0xf5, 0x21, 0x00


	//----- nvinfo : EIATTR_SPARSE_MMA_MASK
	.align		4
.L_19:
        /*0038*/ 	.byte	0x03, 0x50
        /*003a*/ 	.short	0x0000


	//----- nvinfo : EIATTR_MAXREG_COUNT
	.align		4
        /*003c*/ 	.byte	0x03, 0x1b
        /*003e*/ 	.short	0x00ff


	//----- nvinfo : EIATTR_NUM_BARRIERS
	.align		4
        /*0040*/ 	.byte	0x02, 0x4c
        /*0042*/ 	.byte	0x01
	.zero		1


	//----- nvinfo : EIATTR_MERCURY_ISA_VERSION
	.align		4
        /*0044*/ 	.byte	0x03, 0x5f
        /*0046*/ 	.short	0x0101


	//----- nvinfo : EIATTR_VRC_CTA_INIT_COUNT
	.align		4
        /*0048*/ 	.byte	0x02, 0x4a
	.zero		1
	.zero		1


	//----- nvinfo : EIATTR_EXIT_INSTR_OFFSETS
	.align		4
        /*004c*/ 	.byte	0x04, 0x1c
        /*004e*/ 	.short	(.L_21 - .L_20)


	//   ....[0]....
.L_20:
        /*0050*/ 	.word	0x00000110


	//   ....[1]....
        /*0054*/ 	.word	0x00000160


	//----- nvinfo : EIATTR_CBANK_PARAM_SIZE
	.align		4
.L_21:
        /*0058*/ 	.byte	0x03, 0x19
        /*005a*/ 	.short	0x0010


	//----- nvinfo : EIATTR_PARAM_CBANK
	.align		4
        /*005c*/ 	.byte	0x04, 0x0a
        /*005e*/ 	.short	(.L_23 - .L_22)
	.align		4
.L_22:
        /*0060*/ 	.word	index@(.nv.constant0._Z17scale_with_sharedPffi)
        /*0064*/ 	.short	0x0380
        /*0066*/ 	.short	0x0010


	//----- nvinfo : EIATTR_SW_WAR
	.align		4
.L_23:
        /*0068*/ 	.byte	0x04, 0x36
        /*006a*/ 	.short	(.L_25 - .L_24)
.L_24:
        /*006c*/ 	.word	0x00000008
.L_25:


//--------------------- .nv.info._Z12scale_globalPffi --------------------------
	.section	.nv.info._Z12scale_globalPffi,"",@"SHT_CUDA_INFO"
	.sectionflags	@""
	.align	4


	//----- nvinfo : EIATTR_CUDA_API_VERSION
	.align		4
        /*0000*/ 	.byte	0x04, 0x37
        /*0002*/ 	.short	(.L_27 - .L_26)
.L_26:
        /*0004*/ 	.word	0x00000082


	//----- nvinfo : EIATTR_KPARAM_INFO
	.align		4
.L_27:
        /*0008*/ 	.byte	0x04, 0x17
        /*000a*/ 	.short	(.L_29 - .L_28)
.L_28:
        /*000c*/ 	.word	0x00000000
        /*0010*/ 	.short	0x0002
        /*0012*/ 	.short	0x000c
        /*0014*/ 	.byte	0x00, 0xf0, 0x11, 0x00


	//----- nvinfo : EIATTR_KPARAM_INFO
	.align		4
.L_29:
        /*0018*/ 	.byte	0x04, 0x17
        /*001a*/ 	.short	(.L_31 - .L_30)
.L_30:
        /*001c*/ 	.word	0x00000000
        /*0020*/ 	.short	0x0001
        /*0022*/ 	.short	0x0008
        /*0024*/ 	.byte	0x00, 0xf0, 0x11, 0x00


	//----- nvinfo : EIATTR_KPARAM_INFO
	.align		4
.L_31:
        /*0028*/ 	.byte	0x04, 0x17
        /*002a*/ 	.short	(.L_33 - .L_32)
.L_32:
        /*002c*/ 	.word	0x00000000
        /*0030*/ 	.short	0x0000
        /*0032*/ 	.short	0x0000
        /*0034*/ 	.byte	0x00, 0xf5, 0x21, 0x00


	//----- nvinfo : EIATTR_SPARSE_MMA_MASK
	.align		4
.L_33:
        /*0038*/ 	.byte	0x03, 0x50
        /*003a*/ 	.short	0x0000


	//----- nvinfo : EIATTR_MAXREG_COUNT
	.align		4
        /*003c*/ 	.byte	0x03, 0x1b
        /*003e*/ 	.short	0x00ff


	//----- nvinfo : EIATTR_MERCURY_ISA_VERSION
	.align		4
        /*0040*/ 	.byte	0x03, 0x5f
        /*0042*/ 	.short	0x0101


	//----- nvinfo : EIATTR_VRC_CTA_INIT_COUNT
	.align		4
        /*0044*/ 	.byte	0x02, 0x4a
	.zero		1
	.zero		1


	//----- nvinfo : EIATTR_EXIT_INSTR_OFFSETS
	.align		4
        /*0048*/ 	.byte	0x04, 0x1c
        /*004a*/ 	.short	(.L_35 - .L_34)


	//   ....[0]....
.L_34:
        /*004c*/ 	.word	0x00000070


	//   ....[1]....
        /*0050*/ 	.word	0x000000f0


	//----- nvinfo : EIATTR_CBANK_PARAM_SIZE
	.align		4
.L_35:
        /*0054*/ 	.byte	0x03, 0x19
        /*0056*/ 	.short	0x0010


	//----- nvinfo : EIATTR_PARAM_CBANK
	.align		4
        /*0058*/ 	.byte	0x04, 0x0a
        /*005a*/ 	.short	(.L_37 - .L_36)
	.align		4
.L_36:
        /*005c*/ 	.word	index@(.nv.constant0._Z12scale_globalPffi)
        /*0060*/ 	.short	0x0380
        /*0062*/ 	.short	0x0010


	//----- nvinfo : EIATTR_SW_WAR
	.align		4
.L_37:
        /*0064*/ 	.byte	0x04, 0x36
        /*0066*/ 	.short	(.L_39 - .L_38)
.L_38:
        /*0068*/ 	.word	0x00000008
.L_39:


//--------------------- .nv.callgraph             --------------------------
	.section	.nv.callgraph,"",@"SHT_CUDA_CALLGRAPH"
	.align	4
	.sectionentsize	8
	.align		4
        /*0000*/ 	.word	0x00000000
	.align		4
        /*0004*/ 	.word	0xffffffff
	.align		4
        /*0008*/ 	.word	0x00000000
	.align		4
        /*000c*/ 	.word	0xfffffffe
	.align		4
        /*0010*/ 	.word	0x00000000
	.align		4
        /*0014*/ 	.word	0xfffffffd
	.align		4
        /*0018*/ 	.word	0x00000000
	.align		4
        /*001c*/ 	.word	0xfffffffc


//--------------------- .text._Z17scale_with_sharedPffi --------------------------
	.section	.text._Z17scale_with_sharedPffi,"ax",@progbits
	.align	128
        .global         _Z17scale_with_sharedPffi
        .type           _Z17scale_with_sharedPffi,@function
        .size           _Z17scale_with_sharedPffi,(.L_x_2 - _Z17scale_with_sharedPffi)
        .other          _Z17scale_with_sharedPffi,@"STO_CUDA_ENTRY STV_DEFAULT"
_Z17scale_with_sharedPffi:
.text._Z17scale_with_sharedPffi:
[----:B------:R-:W-:Y:S01]  /*0000*/  LDC R1, c[0x0][0x37c] ;  /* 0x0000df00ff017b82 */ /* 0x000fe20000000800 */
[----:B------:R-:W0:Y:S07]  /*0010*/  S2R R0, SR_TID.X ;  /* 0x0000000000007919 */ /* 0x000e2e0000002100 */
[----:B------:R-:W0:Y:S01]  /*0020*/  S2UR UR4, SR_CTAID.X ;  /* 0x00000000000479c3 */ /* 0x000e220000002500 */
[----:B------:R-:W1:Y:S01]  /*0030*/  LDCU UR5, c[0x0][0x38c] ;  /* 0x00007180ff0577ac */ /* 0x000e620008000800 */
[----:B------:R-:W2:Y:S06]  /*0040*/  LDCU.64 UR6, c[0x0][0x358] ;  /* 0x00006b00ff0677ac */ /* 0x000eac0008000a00 */
[----:B------:R-:W0:Y:S08]  /*0050*/  LDC R5, c[0x0][0x360] ;  /* 0x0000d800ff057b82 */ /* 0x000e300000000800 */
[----:B------:R-:W3:Y:S01]  /*0060*/  LDC.64 R2, c[0x0][0x380] ;  /* 0x0000e000ff027b82 */ /* 0x000ee20000000a00 */
[----:B0-----:R-:W-:-:S05]  /*0070*/  IMAD R5, R5, UR4, R0 ;  /* 0x0000000405057c24 */ /* 0x001fca000f8e0200 */
[C---:B-1----:R-:W-:Y:S01]  /*0080*/  ISETP.GE.AND P0, PT, R5.reuse, UR5, PT ;  /* 0x0000000505007c0c */ /* 0x042fe2000bf06270 */
[----:B---3--:R-:W-:-:S12]  /*0090*/  IMAD.WIDE R2, R5, 0x4, R2 ;  /* 0x0000000405027825 */ /* 0x008fd800078e0202 */
[----:B--2---:R-:W2:Y:S01]  /*00a0*/  @!P0 LDG.E R5, desc[UR6][R2.64] ;  /* 0x0000000602058981 */ /* 0x004ea2000c1e1900 */
[----:B------:R-:W0:Y:S01]  /*00b0*/  S2UR UR5, SR_CgaCtaId ;  /* 0x00000000000579c3 */ /* 0x000e220000008800 */
[----:B------:R-:W-:Y:S02]  /*00c0*/  UMOV UR4, 0x400 ;  /* 0x0000040000047882 */ /* 0x000fe40000000000 */
[----:B0-----:R-:W-:-:S06]  /*00d0*/  ULEA UR4, UR5, UR4, 0x18 ;  /* 0x0000000405047291 */ /* 0x001fcc000f8ec0ff */
[----:B------:R-:W-:-:S05]  /*00e0*/  LEA R0, R0, UR4, 0x2 ;  /* 0x0000000400007c11 */ /* 0x000fca000f8e10ff */
[----:B--2---:R0:W-:Y:S01]  /*00f0*/  @!P0 STS [R0], R5 ;  /* 0x0000000500008388 */ /* 0x0041e20000000800 */
[----:B------:R-:W-:Y:S06]  /*0100*/  BAR.SYNC.DEFER_BLOCKING 0x0 ;  /* 0x0000000000007b1d */ /* 0x000fec0000010000 */
[----:B------:R-:W-:Y:S05]  /*0110*/  @P0 EXIT ;  /* 0x000000000000094d */ /* 0x000fea0003800000 */
[----:B0-----:R-:W0:Y:S01]  /*0120*/  LDS R0, [R0] ;  /* 0x0000000000007984 */ /* 0x001e220000000800 */
[----:B------:R-:W0:Y:S02]  /*0130*/  LDCU UR4, c[0x0][0x388] ;  /* 0x00007100ff0477ac */ /* 0x000e240008000800 */
[----:B0-----:R-:W-:-:S05]  /*0140*/  FMUL R5, R0, UR4 ;  /* 0x0000000400057c20 */ /* 0x001fca0008400000 */
[----:B------:R-:W-:Y:S01]  /*0150*/  STG.E desc[UR6][R2.64], R5 ;  /* 0x0000000502007986 */ /* 0x000fe2000c101906 */
[----:B------:R-:W-:Y:S05]  /*0160*/  EXIT ;  /* 0x000000000000794d */ /* 0x000fea0003800000 */
.L_x_0:
[----:B------:R-:W-:-:S00]  /*0170*/  BRA `(.L_x_0) ;  /* 0xfffffffc00fc7947 */ /* 0x000fc0000383ffff */
[----:B------:R-:W-:-:S00]  /*0180*/  NOP ;  /* 0x0000000000007918 */ /* 0x000fc00000000000 */
[----:B------:R-:W-:-:S00]  /*0190*/  NOP ;  /* 0x0000000000007918 */ /* 0x000fc00000000000 */
[----:B------:R-:W-:-:S00]  /*01a0*/  NOP ;  /* 0x0000000000007918 */ /* 0x000fc00000000000 */
[----:B------:R-:W-:-:S00]  /*01b0*/  NOP ;  /* 0x0000000000007918 */ /* 0x000fc00000000000 */
[----:B------:R-:W-:-:S00]  /*01c0*/  NOP ;  /* 0x0000000000007918 */ /* 0x000fc00000000000 */
[----:B------:R-:W-:-:S00]  /*01d0*/  NOP ;  /* 0x0000000000007918 */ /* 0x000fc00000000000 */
[----:B------:R-:W-:-:S00]  /*01e0*/  NOP ;  /* 0x0000000000007918 */ /* 0x000fc00000000000 */
[----:B------:R-:W-:-:S00]  /*01f0*/  NOP ;  /* 0x0000000000007918 */ /* 0x000fc00000000000 */
.L_x_2:


//--------------------- .text._Z12scale_globalPffi --------------------------
	.section	.text._Z12scale_globalPffi,"ax",@progbits
	.align	128
        .global         _Z12scale_globalPffi
        .type           _Z12scale_globalPffi,@function
        .size           _Z12scale_globalPffi,(.L_x_3 - _Z12scale_globalPffi)
        .other          _Z12scale_globalPffi,@"STO_CUDA_ENTRY STV_DEFAULT"
_Z12scale_globalPffi:
.text._Z12scale_globalPffi:
[----:B------:R-:W-:Y:S01]  /*0000*/  LDC R1, c[0x0][0x37c] ;  /* 0x0000df00ff017b82 */ /* 0x000fe20000000800 */
[----:B------:R-:W0:Y:S07]  /*0010*/  S2R R0, SR_TID.X ;  /* 0x0000000000007919 */ /* 0x000e2e0000002100 */
[----:B------:R-:W0:Y:S01]  /*0020*/  S2UR UR4, SR_CTAID.X ;  /* 0x00000000000479c3 */ /* 0x000e220000002500 */
[----:B------:R-:W1:Y:S07]  /*0030*/  LDCU UR5, c[0x0][0x38c] ;  /* 0x00007180ff0577ac */ /* 0x000e6e0008000800 */
[----:B------:R-:W0:Y:S02]  /*0040*/  LDC R5, c[0x0][0x360] ;  /* 0x0000d800ff057b82 */ /* 0x000e240000000800 */
[----:B0-----:R-:W-:-:S05]  /*0050*/  IMAD R5, R5, UR4, R0 ;  /* 0x0000000405057c24 */ /* 0x001fca000f8e0200 */
[----:B-1----:R-:W-:-:S13]  /*0060*/  ISETP.GE.AND P0, PT, R5, UR5, PT ;  /* 0x0000000505007c0c */ /* 0x002fda000bf06270 */
[----:B------:R-:W-:Y:S05]  /*0070*/  @P0 EXIT ;  /* 0x000000000000094d */ /* 0x000fea0003800000 */
[----:B------:R-:W0:Y:S01]  /*0080*/  LDC.64 R2, c[0x0][0x380] ;  /* 0x0000e000ff027b82 */ /* 0x000e220000000a00 */
[----:B------:R-:W1:Y:S01]  /*0090*/  LDCU.64 UR4, c[0x0][0x358] ;  /* 0x00006b00ff0477ac */ /* 0x000e620008000a00 */
[----:B------:R-:W2:Y:S01]  /*00a0*/  LDCU UR6, c[0x0][0x388] ;  /* 0x00007100ff0677ac */ /* 0x000ea20008000800 */
[----:B0-----:R-:W-:-:S05]  /*00b0*/  IMAD.WIDE R2, R5, 0x4, R2 ;  /* 0x0000000405027825 */ /* 0x001fca00078e0202 */
[----:B-1----:R-:W2:Y:S02]  /*00c0*/  LDG.E R0, desc[UR4][R2.64] ;  /* 0x0000000402007981 */ /* 0x002ea4000c1e1900 */
[----:B--2---:R-:W-:-:S05]  /*00d0*/  FMUL R5, R0, UR6 ;  /* 0x0000000600057c20 */ /* 0x004fca0008400000 */
[----:B------:R-:W-:Y:S01]  /*00e0*/  STG.E desc[UR4][R2.64], R5 ;  /* 0x0000000502007986 */ /* 0x000fe2000c101904 */
[----:B------:R-:W-:Y:S05]  /*00f0*/  EXIT ;  /* 0x000000000000794d */ /* 0x000fea0003800000 */
.L_x_1:
        /* <DEDUP_REMOVED lines=16> */
.L_x_3:


//--------------------- .nv.shared._Z17scale_with_sharedPffi --------------------------
	.section	.nv.shared._Z17scale_with_sharedPffi,"aw",@nobits
	.sectionflags	@""
	.align	4
.nv.shared._Z17scale_with_sharedPffi:
	.zero		2048


//--------------------- .nv.shared.reserved.0     --------------------------
	.section	.nv.shared.reserved.0,"aw",@nobits
	.weak		__nv_reservedSMEM_offset_0_alias
	.size		__nv_reservedSMEM_offset_0_alias, 0, 64
	.other		__nv_reservedSMEM_offset_0_alias,@"STO_CUDA_RESERVED_SHARED STV_DEFAULT"
__nv_reservedSMEM_offset_0_alias:
	.zero		0
	.zero		64


//--------------------- .nv.constant0._Z17scale_with_sharedPffi --------------------------
	.section	.nv.constant0._Z17scale_with_sharedPffi,"a",@progbits
	.sectionflags	@""
	.align	4
.nv.constant0._Z17scale_with_sharedPffi:
	.zero		912


//--------------------- .nv.constant0._Z12scale_globalPffi --------------------------
	.section	.nv.constant0._Z12scale_globalPffi,"a",@progbits
	.sectionflags	@""
	.align	4
.nv.constant0._Z12scale_globalPffi:
	.zero		912


//--------------------- SYMBOLS --------------------------

	.type		.nv.reservedSmem.offset0,@object
	.size		.nv.reservedSmem.offset0,0x4
	.type		.nv.reservedSmem.cap,@object
	.size		.nv.reservedSmem.cap,0x4
